//
// Generated by NVIDIA NVVM Compiler
//
// Compiler Build ID: CL-36424714
// Cuda compilation tools, release 13.0, V13.0.88
// Based on NVVM 20.0.0
//

.version 9.0
.target sm_100
.address_size 64

	// .globl	_Z13RowOperation1PfPiS_S0_

.visible .entry _Z13RowOperation1PfPiS_S0_(
	.param .u64 .ptr .align 1 _Z13RowOperation1PfPiS_S0__param_0,
	.param .u64 .ptr .align 1 _Z13RowOperation1PfPiS_S0__param_1,
	.param .u64 .ptr .align 1 _Z13RowOperation1PfPiS_S0__param_2,
	.param .u64 .ptr .align 1 _Z13RowOperation1PfPiS_S0__param_3
)
{
	.reg .pred 	%p<2>;
	.reg .b32 	%r<22>;
	.reg .b32 	%f<10>;
	.reg .b64 	%rd<19>;

	ld.param.u64 	%rd5, [_Z13RowOperation1PfPiS_S0__param_0];
	ld.param.u64 	%rd6, [_Z13RowOperation1PfPiS_S0__param_1];
	ld.param.u64 	%rd4, [_Z13RowOperation1PfPiS_S0__param_2];
	ld.param.u64 	%rd7, [_Z13RowOperation1PfPiS_S0__param_3];
	cvta.to.global.u64 	%rd1, %rd5;
	cvta.to.global.u64 	%rd2, %rd6;
	cvta.to.global.u64 	%rd3, %rd7;
	mov.u32 	%r3, %tid.y;
	mov.u32 	%r4, %ntid.y;
	mov.u32 	%r5, %ctaid.y;
	mad.lo.s32 	%r1, %r4, %r5, %r3;
	ld.global.u32 	%r6, [%rd3];
	ld.global.u32 	%r7, [%rd2];
	mad.lo.s32 	%r8, %r7, %r6, %r1;
	mul.wide.s32 	%rd8, %r8, 4;
	add.s64 	%rd9, %rd1, %rd8;
	ld.global.f32 	%f1, [%rd9];
	bar.sync 	0;
	ld.global.u32 	%r2, [%rd2];
	setp.eq.s32 	%p1, %r1, %r2;
	@%p1 bra 	$L__BB0_2;
	mov.u32 	%r9, %ctaid.x;
	mov.u32 	%r10, %ntid.x;
	mov.u32 	%r11, %tid.x;
	mad.lo.s32 	%r12, %r10, %r9, %r11;
	cvta.to.global.u64 	%rd10, %rd4;
	ld.global.u32 	%r13, [%rd3];
	mul.lo.s32 	%r14, %r13, %r12;
	add.s32 	%r15, %r14, %r2;
	mul.wide.s32 	%rd11, %r15, 4;
	add.s64 	%rd12, %rd10, %rd11;
	ld.global.f32 	%f2, [%rd12];
	mul.f32 	%f3, %f1, %f2;
	add.s32 	%r16, %r14, %r1;
	mul.wide.s32 	%rd13, %r16, 4;
	add.s64 	%rd14, %rd10, %rd13;
	ld.global.f32 	%f4, [%rd14];
	sub.f32 	%f5, %f4, %f3;
	st.global.f32 	[%rd14], %f5;
	ld.global.u32 	%r17, [%rd2];
	ld.global.u32 	%r18, [%rd3];
	mul.lo.s32 	%r19, %r18, %r12;
	add.s32 	%r20, %r19, %r17;
	mul.wide.s32 	%rd15, %r20, 4;
	add.s64 	%rd16, %rd1, %rd15;
	ld.global.f32 	%f6, [%rd16];
	mul.f32 	%f7, %f1, %f6;
	add.s32 	%r21, %r19, %r1;
	mul.wide.s32 	%rd17, %r21, 4;
	add.s64 	%rd18, %rd1, %rd17;
	ld.global.f32 	%f8, [%rd18];
	sub.f32 	%f9, %f8, %f7;
	st.global.f32 	[%rd18], %f9;
$L__BB0_2:
	ret;

}
	// .globl	_Z13RowOperation2PfPiS_S0_
.visible .entry _Z13RowOperation2PfPiS_S0_(
	.param .u64 .ptr .align 1 _Z13RowOperation2PfPiS_S0__param_0,
	.param .u64 .ptr .align 1 _Z13RowOperation2PfPiS_S0__param_1,
	.param .u64 .ptr .align 1 _Z13RowOperation2PfPiS_S0__param_2,
	.param .u64 .ptr .align 1 _Z13RowOperation2PfPiS_S0__param_3
)
{
	.reg .b32 	%r<11>;
	.reg .b32 	%f<6>;
	.reg .b64 	%rd<15>;

	ld.param.u64 	%rd1, [_Z13RowOperation2PfPiS_S0__param_0];
	ld.param.u64 	%rd2, [_Z13RowOperation2PfPiS_S0__param_1];
	ld.param.u64 	%rd3, [_Z13RowOperation2PfPiS_S0__param_2];
	ld.param.u64 	%rd4, [_Z13RowOperation2PfPiS_S0__param_3];
	cvta.to.global.u64 	%rd5, %rd3;
	cvta.to.global.u64 	%rd6, %rd1;
	cvta.to.global.u64 	%rd7, %rd2;
	cvta.to.global.u64 	%rd8, %rd4;
	mov.u32 	%r1, %tid.x;
	ld.global.u32 	%r2, [%rd8];
	ld.global.u32 	%r3, [%rd7];
	mad.lo.s32 	%r4, %r3, %r2, %r3;
	mul.wide.s32 	%rd9, %r4, 4;
	add.s64 	%rd10, %rd6, %rd9;
	ld.global.f32 	%f1, [%rd10];
	bar.sync 	0;
	ld.global.u32 	%r5, [%rd7];
	ld.global.u32 	%r6, [%rd8];
	mad.lo.s32 	%r7, %r6, %r1, %r5;
	mul.wide.s32 	%rd11, %r7, 4;
	add.s64 	%rd12, %rd6, %rd11;
	ld.global.f32 	%f2, [%rd12];
	div.rn.f32 	%f3, %f2, %f1;
	st.global.f32 	[%rd12], %f3;
	ld.global.u32 	%r8, [%rd7];
	ld.global.u32 	%r9, [%rd8];
	mad.lo.s32 	%r10, %r9, %r1, %r8;
	mul.wide.s32 	%rd13, %r10, 4;
	add.s64 	%rd14, %rd5, %rd13;
	ld.global.f32 	%f4, [%rd14];
	div.rn.f32 	%f5, %f4, %f1;
	st.global.f32 	[%rd14], %f5;
	ret;

}


// ===== COMPILED SASS (sm_100) =====

	.target	sm_100

	.elftype	@"ET_EXEC"


//--------------------- .note.nv.tkinfo           --------------------------
	.section	.note.nv.tkinfo,"",@"SHT_NOTE"
	.sectionflags	@"SHF_NOTE_NV_TKINFO"
	.tkinfo
        /*0018*/ 	.word	0x00000002
        /*0030*/ 	.string	""
        /*0030*/ 	.string	"ptxas"
        /*0030*/ 	.string	"Cuda compilation tools, release 13.0, V13.0.88"
        /*0030*/ 	.string	"Build cuda_13.0.r13.0/compiler.36424714_0"
        /*0030*/ 	.string	"-arch sm_100 -m 64 "



//--------------------- .note.nv.cuinfo           --------------------------
	.section	.note.nv.cuinfo,"",@"SHT_NOTE"
	.sectionflags	@"SHF_NOTE_NV_CUINFO"
        /*0018*/ 	.short	0x0002
        /*001a*/ 	.short	0x0064
        /*001c*/ 	.short	0x0082
	.zero		2


//--------------------- .nv.info                  --------------------------
	.section	.nv.info,"",@"SHT_CUDA_INFO"
	.align	4


	//----- nvinfo : EIATTR_REGCOUNT
	.align		4
        /*0000*/ 	.byte	0x04, 0x2f
        /*0002*/ 	.short	(.L_1 - .L_0)
	.align		4
.L_0:
        /*0004*/ 	.word	index@(_Z13RowOperation1PfPiS_S0_)
        /*0008*/ 	.word	0x00000014


	//----- nvinfo : EIATTR_FRAME_SIZE
	.align		4
.L_1:
        /*000c*/ 	.byte	0x04, 0x11
        /*000e*/ 	.short	(.L_3 - .L_2)
	.align		4
.L_2:
        /*0010*/ 	.word	index@(_Z13RowOperation1PfPiS_S0_)
        /*0014*/ 	.word	0x00000000


	//----- nvinfo : EIATTR_REGCOUNT
	.align		4
.L_3:
        /*0018*/ 	.byte	0x04, 0x2f
        /*001a*/ 	.short	(.L_5 - .L_4)
	.align		4
.L_4:
        /*001c*/ 	.word	index@(_Z13RowOperation2PfPiS_S0_)
        /*0020*/ 	.word	0x00000013


	//----- nvinfo : EIATTR_FRAME_SIZE
	.align		4
.L_5:
        /*0024*/ 	.byte	0x04, 0x11
        /*0026*/ 	.short	(.L_7 - .L_6)
	.align		4
.L_6:
        /*0028*/ 	.word	index@($__internal_0_$__cuda_sm3x_div_rn_noftz_f32_slowpath)
        /*002c*/ 	.word	0x00000000


	//----- nvinfo : EIATTR_FRAME_SIZE
	.align		4
.L_7:
        /*0030*/ 	.byte	0x04, 0x11
        /*0032*/ 	.short	(.L_9 - .L_8)
	.align		4
.L_8:
        /*0034*/ 	.word	index@(_Z13RowOperation2PfPiS_S0_)
        /*0038*/ 	.word	0x00000000


	//----- nvinfo : EIATTR_MIN_STACK_SIZE
	.align		4
.L_9:
        /*003c*/ 	.byte	0x04, 0x12
        /*003e*/ 	.short	(.L_11 - .L_10)
	.align		4
.L_10:
        /*0040*/ 	.word	index@(_Z13RowOperation2PfPiS_S0_)
        /*0044*/ 	.word	0x00000000


	//----- nvinfo : EIATTR_MIN_STACK_SIZE
	.align		4
.L_11:
        /*0048*/ 	.byte	0x04, 0x12
        /*004a*/ 	.short	(.L_13 - .L_12)
	.align		4
.L_12:
        /*004c*/ 	.word	index@(_Z13RowOperation1PfPiS_S0_)
        /*0050*/ 	.word	0x00000000
.L_13:


//--------------------- .nv.compat                --------------------------
	.section	.nv.compat,"",@"SHT_CUDA_COMPAT_INFO"
	.align	4
        /*0000*/ 	.byte	0x02, 0x09, 0x00, 0x00, 0x02, 0x02, 0x01, 0x00, 0x02, 0x05, 0x05, 0x00, 0x03, 0x07, 0x01, 0x01
        /*0010*/ 	.byte	0x02, 0x03, 0x00, 0x00, 0x02, 0x06, 0x01, 0x00, 0x04, 0x0b, 0x08, 0x00, 0x01, 0x00, 0x00, 0x00
        /*0020*/ 	.byte	0x00, 0x00, 0x00, 0x00


//--------------------- .nv.info._Z13RowOperation2PfPiS_S0_ --------------------------
	.section	.nv.info._Z13RowOperation2PfPiS_S0_,"",@"SHT_CUDA_INFO"
	.sectionflags	@""
	.align	4


	//----- nvinfo : EIATTR_CUDA_API_VERSION
	.align		4
        /*0000*/ 	.byte	0x04, 0x37
        /*0002*/ 	.short	(.L_15 - .L_14)
.L_14:
        /*0004*/ 	.word	0x00000082


	//----- nvinfo : EIATTR_KPARAM_INFO
	.align		4
.L_15:
        /*0008*/ 	.byte	0x04, 0x17
        /*000a*/ 	.short	(.L_17 - .L_16)
.L_16:
        /*000c*/ 	.word	0x00000000
        /*0010*/ 	.short	0x0003
        /*0012*/ 	.short	0x0018
        /*0014*/ 	.byte	0x00, 0xf5, 0x21, 0x00


	//----- nvinfo : EIATTR_KPARAM_INFO
	.align		4
.L_17:
        /*0018*/ 	.byte	0x04, 0x17
        /*001a*/ 	.short	(.L_19 - .L_18)
.L_18:
        /*001c*/ 	.word	0x00000000
        /*0020*/ 	.short	0x0002
        /*0022*/ 	.short	0x0010
        /*0024*/ 	.byte	0x00, 0xf5, 0x21, 0x00


	//----- nvinfo : EIATTR_KPARAM_INFO
	.align		4
.L_19:
        /*0028*/ 	.byte	0x04, 0x17
        /*002a*/ 	.short	(.L_21 - .L_20)
.L_20:
        /*002c*/ 	.word	0x00000000
        /*0030*/ 	.short	0x0001
        /*0032*/ 	.short	0x0008
        /*0034*/ 	.byte	0x00, 0xf5, 0x21, 0x00


	//----- nvinfo : EIATTR_KPARAM_INFO
	.align		4
.L_21:
        /*0038*/ 	.byte	0x04, 0x17
        /*003a*/ 	.short	(.L_23 - .L_22)
.L_22:
        /*003c*/ 	.word	0x00000000
        /*0040*/ 	.short	0x0000
        /*0042*/ 	.short	0x0000
        /*0044*/ 	.byte	0x00, 0xf5, 0x21, 0x00


	//----- nvinfo : EIATTR_SPARSE_MMA_MASK
	.align		4
.L_23:
        /*0048*/ 	.byte	0x03, 0x50
        /*004a*/ 	.short	0x0000


	//----- nvinfo : EIATTR_MAXREG_COUNT
	.align		4
        /*004c*/ 	.byte	0x03, 0x1b
        /*004e*/ 	.short	0x00ff


	//----- nvinfo : EIATTR_NUM_BARRIERS
	.align		4
        /*0050*/ 	.byte	0x02, 0x4c
        /*0052*/ 	.byte	0x01
	.zero		1


	//----- nvinfo : EIATTR_MERCURY_ISA_VERSION
	.align		4
        /*0054*/ 	.byte	0x03, 0x5f
        /*0056*/ 	.short	0x0101


	//----- nvinfo : EIATTR_VRC_CTA_INIT_COUNT
	.align		4
        /*0058*/ 	.byte	0x02, 0x4a
	.zero		1
	.zero		1


	//----- nvinfo : EIATTR_EXIT_INSTR_OFFSETS
	.align		4
        /*005c*/ 	.byte	0x04, 0x1c
        /*005e*/ 	.short	(.L_25 - .L_24)


	//   ....[0]....
.L_24:
        /*0060*/ 	.word	0x00000360


	//----- nvinfo : EIATTR_CRS_STACK_SIZE
	.align		4
.L_25:
        /*0064*/ 	.byte	0x04, 0x1e
        /*0066*/ 	.short	(.L_27 - .L_26)
.L_26:
        /*0068*/ 	.word	0x00000000


	//----- nvinfo : EIATTR_CBANK_PARAM_SIZE
	.align		4
.L_27:
        /*006c*/ 	.byte	0x03, 0x19
        /*006e*/ 	.short	0x0020


	//----- nvinfo : EIATTR_PARAM_CBANK
	.align		4
        /*0070*/ 	.byte	0x04, 0x0a
        /*0072*/ 	.short	(.L_29 - .L_28)
	.align		4
.L_28:
        /*0074*/ 	.word	index@(.nv.constant0._Z13RowOperation2PfPiS_S0_)
        /*0078*/ 	.short	0x0380
        /*007a*/ 	.short	0x0020


	//----- nvinfo : EIATTR_SW_WAR
	.align		4
.L_29:
        /*007c*/ 	.byte	0x04, 0x36
        /*007e*/ 	.short	(.L_31 - .L_30)
.L_30:
        /*0080*/ 	.word	0x00000008
.L_31:


//--------------------- .nv.info._Z13RowOperation1PfPiS_S0_ --------------------------
	.section	.nv.info._Z13RowOperation1PfPiS_S0_,"",@"SHT_CUDA_INFO"
	.sectionflags	@""
	.align	4


	//----- nvinfo : EIATTR_CUDA_API_VERSION
	.align		4
        /*0000*/ 	.byte	0x04, 0x37
        /*0002*/ 	.short	(.L_33 - .L_32)
.L_32:
        /*0004*/ 	.word	0x00000082


	//----- nvinfo : EIATTR_KPARAM_INFO
	.align		4
.L_33:
        /*0008*/ 	.byte	0x04, 0x17
        /*000a*/ 	.short	(.L_35 - .L_34)
.L_34:
        /*000c*/ 	.word	0x00000000
        /*0010*/ 	.short	0x0003
        /*0012*/ 	.short	0x0018
        /*0014*/ 	.byte	0x00, 0xf5, 0x21, 0x00


	//----- nvinfo : EIATTR_KPARAM_INFO
	.align		4
.L_35:
        /*0018*/ 	.byte	0x04, 0x17
        /*001a*/ 	.short	(.L_37 - .L_36)
.L_36:
        /*001c*/ 	.word	0x00000000
        /*0020*/ 	.short	0x0002
        /*0022*/ 	.short	0x0010
        /*0024*/ 	.byte	0x00, 0xf5, 0x21, 0x00


	//----- nvinfo : EIATTR_KPARAM_INFO
	.align		4
.L_37:
        /*0028*/ 	.byte	0x04, 0x17
        /*002a*/ 	.short	(.L_39 - .L_38)
.L_38:
        /*002c*/ 	.word	0x00000000
        /*0030*/ 	.short	0x0001
        /*0032*/ 	.short	0x0008
        /*0034*/ 	.byte	0x00, 0xf5, 0x21, 0x00


	//----- nvinfo : EIATTR_KPARAM_INFO
	.align		4
.L_39:
        /*0038*/ 	.byte	0x04, 0x17
        /*003a*/ 	.short	(.L_41 - .L_40)
.L_40:
        /*003c*/ 	.word	0x00000000
        /*0040*/ 	.short	0x0000
        /*0042*/ 	.short	0x0000
        /*0044*/ 	.byte	0x00, 0xf5, 0x21, 0x00


	//----- nvinfo : EIATTR_SPARSE_MMA_MASK
	.align		4
.L_41:
        /*0048*/ 	.byte	0x03, 0x50
        /*004a*/ 	.short	0x0000


	//----- nvinfo : EIATTR_MAXREG_COUNT
	.align		4
        /*004c*/ 	.byte	0x03, 0x1b
        /*004e*/ 	.short	0x00ff


	//----- nvinfo : EIATTR_NUM_BARRIERS
	.align		4
        /*0050*/ 	.byte	0x02, 0x4c
        /*0052*/ 	.byte	0x01
	.zero		1


	//----- nvinfo : EIATTR_MERCURY_ISA_VERSION
	.align		4
        /*0054*/ 	.byte	0x03, 0x5f
        /*0056*/ 	.short	0x0101


	//----- nvinfo : EIATTR_VRC_CTA_INIT_COUNT
	.align		4
        /*0058*/ 	.byte	0x02, 0x4a
	.zero		1
	.zero		1


	//----- nvinfo : EIATTR_EXIT_INSTR_OFFSETS
	.align		4
        /*005c*/ 	.byte	0x04, 0x1c
        /*005e*/ 	.short	(.L_43 - .L_42)


	//   ....[0]....
.L_42:
        /*0060*/ 	.word	0x00000110


	//   ....[1]....
        /*0064*/ 	.word	0x000002a0


	//----- nvinfo : EIATTR_CBANK_PARAM_SIZE
	.align		4
.L_43:
        /*0068*/ 	.byte	0x03, 0x19
        /*006a*/ 	.short	0x0020


	//----- nvinfo : EIATTR_PARAM_CBANK
	.align		4
        /*006c*/ 	.byte	0x04, 0x0a
        /*006e*/ 	.short	(.L_45 - .L_44)
	.align		4
.L_44:
        /*0070*/ 	.word	index@(.nv.constant0._Z13RowOperation1PfPiS_S0_)
        /*0074*/ 	.short	0x0380
        /*0076*/ 	.short	0x0020


	//----- nvinfo : EIATTR_SW_WAR
	.align		4
.L_45:
        /*0078*/ 	.byte	0x04, 0x36
        /*007a*/ 	.short	(.L_47 - .L_46)
.L_46:
        /*007c*/ 	.word	0x00000008
.L_47:


//--------------------- .nv.callgraph             --------------------------
	.section	.nv.callgraph,"",@"SHT_CUDA_CALLGRAPH"
	.align	4
	.sectionentsize	8
	.align		4
        /*0000*/ 	.word	0x00000000
	.align		4
        /*0004*/ 	.word	0xffffffff
	.align		4
        /*0008*/ 	.word	0x00000000
	.align		4
        /*000c*/ 	.word	0xfffffffe
	.align		4
        /*0010*/ 	.word	0x00000000
	.align		4
        /*0014*/ 	.word	0xfffffffd
	.align		4
        /*0018*/ 	.word	0x00000000
	.align		4
        /*001c*/ 	.word	0xfffffffc


//--------------------- .text._Z13RowOperation2PfPiS_S0_ --------------------------
	.section	.text._Z13RowOperation2PfPiS_S0_,"ax",@progbits
	.align	128
        .global         _Z13RowOperation2PfPiS_S0_
        .type           _Z13RowOperation2PfPiS_S0_,@function
        .size           _Z13RowOperation2PfPiS_S0_,(.L_x_17 - _Z13RowOperation2PfPiS_S0_)
        .other          _Z13RowOperation2PfPiS_S0_,@"STO_CUDA_ENTRY STV_DEFAULT"
_Z13RowOperation2PfPiS_S0_:
.text._Z13RowOperation2PfPiS_S0_:
[----:B------:R-:W-:Y:S08]  /*0000*/  LDC R1, c[0x0][0x37c] ;  /* 0x0000df00ff017b82 */ /* 0x000ff00000000800 */
[----:B------:R-:W0:Y:S01]  /*0010*/  LDC.64 R6, c[0x0][0x398] ;  /* 0x0000e600ff067b82 */ /* 0x000e220000000a00 */
[----:B------:R-:W0:Y:S07]  /*0020*/  LDCU.64 UR4, c[0x0][0x358] ;  /* 0x00006b00ff0477ac */ /* 0x000e2e0008000a00 */
[----:B------:R-:W1:Y:S08]  /*0030*/  LDC.64 R8, c[0x0][0x388] ;  /* 0x0000e200ff087b82 */ /* 0x000e700000000a00 */
[----:B------:R-:W2:Y:S01]  /*0040*/  LDC.64 R4, c[0x0][0x380] ;  /* 0x0000e000ff047b82 */ /* 0x000ea20000000a00 */
[----:B0-----:R-:W3:Y:S04]  /*0050*/  LDG.E R0, desc[UR4][R6.64] ;  /* 0x0000000406007981 */ /* 0x001ee8000c1e1900 */
[----:B-1----:R-:W3:Y:S02]  /*0060*/  LDG.E R3, desc[UR4][R8.64] ;  /* 0x0000000408037981 */ /* 0x002ee4000c1e1900 */
[----:B---3--:R-:W-:-:S04]  /*0070*/  IMAD R11, R0, R3, R3 ;  /* 0x00000003000b7224 */ /* 0x008fc800078e0203 */
[----:B--2---:R-:W-:-:S05]  /*0080*/  IMAD.WIDE R10, R11, 0x4, R4 ;  /* 0x000000040b0a7825 */ /* 0x004fca00078e0204 */
[----:B------:R-:W2:Y:S01]  /*0090*/  LDG.E R3, desc[UR4][R10.64] ;  /* 0x000000040a037981 */ /* 0x000ea2000c1e1900 */
[----:B------:R-:W-:Y:S06]  /*00a0*/  BAR.SYNC.DEFER_BLOCKING 0x0 ;  /* 0x0000000000007b1d */ /* 0x000fec0000010000 */
[----:B------:R-:W3:Y:S04]  /*00b0*/  LDG.E R13, desc[UR4][R8.64] ;  /* 0x00000004080d7981 */ /* 0x000ee8000c1e1900 */
[----:B------:R-:W3:Y:S01]  /*00c0*/  LDG.E R0, desc[UR4][R6.64] ;  /* 0x0000000406007981 */ /* 0x000ee2000c1e1900 */
[----:B------:R-:W3:Y:S02]  /*00d0*/  S2R R2, SR_TID.X ;  /* 0x0000000000027919 */ /* 0x000ee40000002100 */
[----:B---3--:R-:W-:-:S04]  /*00e0*/  IMAD R13, R0, R2, R13 ;  /* 0x00000002000d7224 */ /* 0x008fc800078e020d */
[----:B------:R-:W-:-:S05]  /*00f0*/  IMAD.WIDE R4, R13, 0x4, R4 ;  /* 0x000000040d047825 */ /* 0x000fca00078e0204 */
[----:B------:R-:W3:Y:S01]  /*0100*/  LDG.E R0, desc[UR4][R4.64] ;  /* 0x0000000404007981 */ /* 0x000ee2000c1e1900 */
[----:B--2---:R-:W0:Y:S01]  /*0110*/  MUFU.RCP R12, R3 ;  /* 0x00000003000c7308 */ /* 0x004e220000001000 */
[----:B------:R-:W-:Y:S01]  /*0120*/  BSSY.RECONVERGENT B0, `(.L_x_0) ;  /* 0x000000b000007945 */ /* 0x000fe20003800200 */
[----:B0-----:R-:W-:-:S04]  /*0130*/  FFMA R13, -R3, R12, 1 ;  /* 0x3f800000030d7423 */ /* 0x001fc8000000010c */
[----:B------:R-:W-:Y:S02]  /*0140*/  FFMA R13, R12, R13, R12 ;  /* 0x0000000d0c0d7223 */ /* 0x000fe4000000000c */
[----:B---3--:R-:W0:Y:S02]  /*0150*/  FCHK P0, R0, R3 ;  /* 0x0000000300007302 */ /* 0x008e240000000000 */
[----:B------:R-:W-:-:S04]  /*0160*/  FFMA R10, R0, R13, RZ ;  /* 0x0000000d000a7223 */ /* 0x000fc800000000ff */
[----:B------:R-:W-:-:S04]  /*0170*/  FFMA R8, -R3, R10, R0 ;  /* 0x0000000a03087223 */ /* 0x000fc80000000100 */
[----:B------:R-:W-:Y:S01]  /*0180*/  FFMA R13, R13, R8, R10 ;  /* 0x000000080d0d7223 */ /* 0x000fe2000000000a */
[----:B0-----:R-:W-:Y:S06]  /*0190*/  @!P0 BRA `(.L_x_1) ;  /* 0x00000000000c8947 */ /* 0x001fec0003800000 */
[----:B------:R-:W-:-:S07]  /*01a0*/  MOV R8, 0x1c0 ;  /* 0x000001c000087802 */ /* 0x000fce0000000f00 */
[----:B------:R-:W-:Y:S05]  /*01b0*/  CALL.REL.NOINC `($__internal_0_$__cuda_sm3x_div_rn_noftz_f32_slowpath) ;  /* 0x00000000006c7944 */ /* 0x000fea0003c00000 */
[----:B------:R-:W-:-:S07]  /*01c0*/  IMAD.MOV.U32 R13, RZ, RZ, R0 ;  /* 0x000000ffff0d7224 */ /* 0x000fce00078e0000 */
.L_x_1:
[----:B------:R-:W-:Y:S05]  /*01d0*/  BSYNC.RECONVERGENT B0 ;  /* 0x0000000000007941 */ /* 0x000fea0003800200 */
.L_x_0:
[----:B------:R-:W0:Y:S01]  /*01e0*/  LDC.64 R8, c[0x0][0x388] ;  /* 0x0000e200ff087b82 */ /* 0x000e220000000a00 */
[----:B------:R1:W-:Y:S07]  /*01f0*/  STG.E desc[UR4][R4.64], R13 ;  /* 0x0000000d04007986 */ /* 0x0003ee000c101904 */
[----:B------:R-:W2:Y:S08]  /*0200*/  LDC.64 R10, c[0x0][0x398] ;  /* 0x0000e600ff0a7b82 */ /* 0x000eb00000000a00 */
[----:B------:R-:W3:Y:S01]  /*0210*/  LDC.64 R6, c[0x0][0x390] ;  /* 0x0000e400ff067b82 */ /* 0x000ee20000000a00 */
[----:B0-----:R-:W4:Y:S04]  /*0220*/  LDG.E R9, desc[UR4][R8.64] ;  /* 0x0000000408097981 */ /* 0x001f28000c1e1900 */
[----:B--2---:R-:W4:Y:S01]  /*0230*/  LDG.E R10, desc[UR4][R10.64] ;  /* 0x000000040a0a7981 */ /* 0x004f22000c1e1900 */
[----:B------:R-:W0:Y:S01]  /*0240*/  MUFU.RCP R0, R3 ;  /* 0x0000000300007308 */ /* 0x000e220000001000 */
[----:B----4-:R-:W-:-:S04]  /*0250*/  IMAD R15, R10, R2, R9 ;  /* 0x000000020a0f7224 */ /* 0x010fc800078e0209 */
[----:B---3--:R-:W-:-:S05]  /*0260*/  IMAD.WIDE R6, R15, 0x4, R6 ;  /* 0x000000040f067825 */ /* 0x008fca00078e0206 */
[----:B------:R-:W2:Y:S01]  /*0270*/  LDG.E R2, desc[UR4][R6.64] ;  /* 0x0000000406027981 */ /* 0x000ea2000c1e1900 */
[----:B0-----:R-:W-:Y:S01]  /*0280*/  FFMA R15, -R3, R0, 1 ;  /* 0x3f800000030f7423 */ /* 0x001fe20000000100 */
[----:B------:R-:W-:Y:S03]  /*0290*/  BSSY.RECONVERGENT B0, `(.L_x_2) ;  /* 0x000000b000007945 */ /* 0x000fe60003800200 */
[----:B------:R-:W-:Y:S01]  /*02a0*/  FFMA R0, R0, R15, R0 ;  /* 0x0000000f00007223 */ /* 0x000fe20000000000 */
[----:B--2---:R-:W0:Y:S03]  /*02b0*/  FCHK P0, R2, R3 ;  /* 0x0000000302007302 */ /* 0x004e260000000000 */
[----:B-1----:R-:W-:-:S04]  /*02c0*/  FFMA R5, R0, R2, RZ ;  /* 0x0000000200057223 */ /* 0x002fc800000000ff */
[----:B------:R-:W-:-:S04]  /*02d0*/  FFMA R4, -R3, R5, R2 ;  /* 0x0000000503047223 */ /* 0x000fc80000000102 */
[----:B------:R-:W-:Y:S01]  /*02e0*/  FFMA R5, R0, R4, R5 ;  /* 0x0000000400057223 */ /* 0x000fe20000000005 */
[----:B0-----:R-:W-:Y:S06]  /*02f0*/  @!P0 BRA `(.L_x_3) ;  /* 0x0000000000108947 */ /* 0x001fec0003800000 */
[----:B------:R-:W-:Y:S01]  /*0300*/  IMAD.MOV.U32 R0, RZ, RZ, R2 ;  /* 0x000000ffff007224 */ /* 0x000fe200078e0002 */
[----:B------:R-:W-:-:S07]  /*0310*/  MOV R8, 0x330 ;  /* 0x0000033000087802 */ /* 0x000fce0000000f00 */
[----:B------:R-:W-:Y:S05]  /*0320*/  CALL.REL.NOINC `($__internal_0_$__cuda_sm3x_div_rn_noftz_f32_slowpath) ;  /* 0x0000000000107944 */ /* 0x000fea0003c00000 */
[----:B------:R-:W-:-:S07]  /*0330*/  IMAD.MOV.U32 R5, RZ, RZ, R0 ;  /* 0x000000ffff057224 */ /* 0x000fce00078e0000 */
.L_x_3:
[----:B------:R-:W-:Y:S05]  /*0340*/  BSYNC.RECONVERGENT B0 ;  /* 0x0000000000007941 */ /* 0x000fea0003800200 */
.L_x_2:
[----:B------:R-:W-:Y:S01]  /*0350*/  STG.E desc[UR4][R6.64], R5 ;  /* 0x0000000506007986 */ /* 0x000fe2000c101904 */
[----:B------:R-:W-:Y:S05]  /*0360*/  EXIT ;  /* 0x000000000000794d */ /* 0x000fea0003800000 */
        .weak           $__internal_0_$__cuda_sm3x_div_rn_noftz_f32_slowpath
        .type           $__internal_0_$__cuda_sm3x_div_rn_noftz_f32_slowpath,@function
        .size           $__internal_0_$__cuda_sm3x_div_rn_noftz_f32_slowpath,(.L_x_17 - $__internal_0_$__cuda_sm3x_div_rn_noftz_f32_slowpath)
$__internal_0_$__cuda_sm3x_div_rn_noftz_f32_slowpath:
[--C-:B------:R-:W-:Y:S01]  /*0370*/  SHF.R.U32.HI R10, RZ, 0x17, R3.reuse ;  /* 0x00000017ff0a7819 */ /* 0x100fe20000011603 */
[----:B------:R-:W-:Y:S01]  /*0380*/  BSSY.RECONVERGENT B1, `(.L_x_4) ;  /* 0x0000063000017945 */ /* 0x000fe20003800200 */
[----:B------:R-:W-:Y:S01]  /*0390*/  SHF.R.U32.HI R9, RZ, 0x17, R0 ;  /* 0x00000017ff097819 */ /* 0x000fe20000011600 */
[----:B------:R-:W-:Y:S01]  /*03a0*/  IMAD.MOV.U32 R11, RZ, RZ, R3 ;  /* 0x000000ffff0b7224 */ /* 0x000fe200078e0003 */
[----:B------:R-:W-:Y:S02]  /*03b0*/  LOP3.LUT R10, R10, 0xff, RZ, 0xc0, !PT ;  /* 0x000000ff0a0a7812 */ /* 0x000fe400078ec0ff */
[----:B------:R-:W-:-:S03]  /*03c0*/  LOP3.LUT R14, R9, 0xff, RZ, 0xc0, !PT ;  /* 0x000000ff090e7812 */ /* 0x000fc600078ec0ff */
[----:B------:R-:W-:Y:S02]  /*03d0*/  VIADD R13, R10, 0xffffffff ;  /* 0xffffffff0a0d7836 */ /* 0x000fe40000000000 */
[----:B------:R-:W-:-:S03]  /*03e0*/  VIADD R12, R14, 0xffffffff ;  /* 0xffffffff0e0c7836 */ /* 0x000fc60000000000 */
[----:B------:R-:W-:-:S04]  /*03f0*/  ISETP.GT.U32.AND P0, PT, R13, 0xfd, PT ;  /* 0x000000fd0d00780c */ /* 0x000fc80003f04070 */
[----:B------:R-:W-:-:S13]  /*0400*/  ISETP.GT.U32.OR P0, PT, R12, 0xfd, P0 ;  /* 0x000000fd0c00780c */ /* 0x000fda0000704470 */
[----:B------:R-:W-:Y:S01]  /*0410*/  @!P0 IMAD.MOV.U32 R9, RZ, RZ, RZ ;  /* 0x000000ffff098224 */ /* 0x000fe200078e00ff */
[----:B------:R-:W-:Y:S06]  /*0420*/  @!P0 BRA `(.L_x_5) ;  /* 0x00000000005c8947 */ /* 0x000fec0003800000 */
[----:B------:R-:W-:Y:S02]  /*0430*/  FSETP.GTU.FTZ.AND P0, PT, |R0|, +INF , PT ;  /* 0x7f8000000000780b */ /* 0x000fe40003f1c200 */
[----:B------:R-:W-:-:S04]  /*0440*/  FSETP.GTU.FTZ.AND P1, PT, |R3|, +INF , PT ;  /* 0x7f8000000300780b */ /* 0x000fc80003f3c200 */
[----:B------:R-:W-:-:S13]  /*0450*/  PLOP3.LUT P0, PT, P0, P1, PT, 0xf8, 0x8f ;  /* 0x00000000008f781c */ /* 0x000fda0000703f70 */
[----:B------:R-:W-:Y:S05]  /*0460*/  @P0 BRA `(.L_x_6) ;  /* 0x00000004004c0947 */ /* 0x000fea0003800000 */
[----:B------:R-:W-:-:S13]  /*0470*/  LOP3.LUT P0, RZ, R11, 0x7fffffff, R0, 0xc8, !PT ;  /* 0x7fffffff0bff7812 */ /* 0x000fda000780c800 */
[----:B------:R-:W-:Y:S05]  /*0480*/  @!P0 BRA `(.L_x_7) ;  /* 0x00000004003c8947 */ /* 0x000fea0003800000 */
[C---:B------:R-:W-:Y:S02]  /*0490*/  FSETP.NEU.FTZ.AND P2, PT, |R0|.reuse, +INF , PT ;  /* 0x7f8000000000780b */ /* 0x040fe40003f5d200 */
[----:B------:R-:W-:Y:S02]  /*04a0*/  FSETP.NEU.FTZ.AND P1, PT, |R3|, +INF , PT ;  /* 0x7f8000000300780b */ /* 0x000fe40003f3d200 */
[----:B------:R-:W-:-:S11]  /*04b0*/  FSETP.NEU.FTZ.AND P0, PT, |R0|, +INF , PT ;  /* 0x7f8000000000780b */ /* 0x000fd60003f1d200 */
[----:B------:R-:W-:Y:S05]  /*04c0*/  @!P1 BRA !P2, `(.L_x_7) ;  /* 0x00000004002c9947 */ /* 0x000fea0005000000 */
[----:B------:R-:W-:-:S04]  /*04d0*/  LOP3.LUT P2, RZ, R0, 0x7fffffff, RZ, 0xc0, !PT ;  /* 0x7fffffff00ff7812 */ /* 0x000fc8000784c0ff */
[----:B------:R-:W-:-:S13]  /*04e0*/  PLOP3.LUT P1, PT, P1, P2, PT, 0x2f, 0xf2 ;  /* 0x0000000000f2781c */ /* 0x000fda0000f24577 */
[----:B------:R-:W-:Y:S05]  /*04f0*/  @P1 BRA `(.L_x_8) ;  /* 0x0000000400181947 */ /* 0x000fea0003800000 */
[----:B------:R-:W-:-:S04]  /*0500*/  LOP3.LUT P1, RZ, R11, 0x7fffffff, RZ, 0xc0, !PT ;  /* 0x7fffffff0bff7812 */ /* 0x000fc8000782c0ff */
[----:B------:R-:W-:-:S13]  /*0510*/  PLOP3.LUT P0, PT, P0, P1, PT, 0x2f, 0xf2 ;  /* 0x0000000000f2781c */ /* 0x000fda0000702577 */
[----:B------:R-:W-:Y:S05]  /*0520*/  @P0 BRA `(.L_x_9) ;  /* 0x0000000400000947 */ /* 0x000fea0003800000 */
[----:B------:R-:W-:Y:S02]  /*0530*/  ISETP.GE.AND P0, PT, R12, RZ, PT ;  /* 0x000000ff0c00720c */ /* 0x000fe40003f06270 */
[----:B------:R-:W-:-:S11]  /*0540*/  ISETP.GE.AND P1, PT, R13, RZ, PT ;  /* 0x000000ff0d00720c */ /* 0x000fd60003f26270 */
[----:B------:R-:W-:Y:S02]  /*0550*/  @P0 IMAD.MOV.U32 R9, RZ, RZ, RZ ;  /* 0x000000ffff090224 */ /* 0x000fe400078e00ff */
[----:B------:R-:W-:Y:S01]  /*0560*/  @!P0 FFMA R0, R0, 1.84467440737095516160e+19, RZ ;  /* 0x5f80000000008823 */ /* 0x000fe200000000ff */
[----:B------:R-:W-:Y:S02]  /*0570*/  @!P0 IMAD.MOV.U32 R9, RZ, RZ, -0x40 ;  /* 0xffffffc0ff098424 */ /* 0x000fe400078e00ff */
[----:B------:R-:W-:Y:S02]  /*0580*/  @!P1 FFMA R11, R3, 1.84467440737095516160e+19, RZ ;  /* 0x5f800000030b9823 */ /* 0x000fe400000000ff */
[----:B------:R-:W-:-:S07]  /*0590*/  @!P1 VIADD R9, R9, 0x40 ;  /* 0x0000004009099836 */ /* 0x000fce0000000000 */
.L_x_5:
[----:B------:R-:W-:Y:S01]  /*05a0*/  LEA R12, R10, 0xc0800000, 0x17 ;  /* 0xc08000000a0c7811 */ /* 0x000fe200078eb8ff */
[----:B------:R-:W-:Y:S03]  /*05b0*/  BSSY.RECONVERGENT B2, `(.L_x_10) ;  /* 0x0000036000027945 */ /* 0x000fe60003800200 */
[----:B------:R-:W-:Y:S01]  /*05c0*/  IADD3 R12, PT, PT, -R12, R11, RZ ;  /* 0x0000000b0c0c7210 */ /* 0x000fe20007ffe1ff */
[----:B------:R-:W-:-:S03]  /*05d0*/  VIADD R11, R14, 0xffffff81 ;  /* 0xffffff810e0b7836 */ /* 0x000fc60000000000 */
[----:B------:R0:W1:Y:S01]  /*05e0*/  MUFU.RCP R13, R12 ;  /* 0x0000000c000d7308 */ /* 0x0000620000001000 */
[----:B------:R-:W-:Y:S01]  /*05f0*/  FADD.FTZ R15, -R12, -RZ ;  /* 0x800000ff0c0f7221 */ /* 0x000fe20000010100 */
[C---:B------:R-:W-:Y:S01]  /*0600*/  IMAD R0, R11.reuse, -0x800000, R0 ;  /* 0xff8000000b007824 */ /* 0x040fe200078e0200 */
[----:B0-----:R-:W-:-:S05]  /*0610*/  IADD3 R12, PT, PT, R11, 0x7f, -R10 ;  /* 0x0000007f0b0c7810 */ /* 0x001fca0007ffe80a */
[----:B------:R-:W-:Y:S02]  /*0620*/  IMAD.IADD R9, R12, 0x1, R9 ;  /* 0x000000010c097824 */ /* 0x000fe400078e0209 */
[----:B-1----:R-:W-:-:S04]  /*0630*/  FFMA R14, R13, R15, 1 ;  /* 0x3f8000000d0e7423 */ /* 0x002fc8000000000f */
[----:B------:R-:W-:-:S04]  /*0640*/  FFMA R16, R13, R14, R13 ;  /* 0x0000000e0d107223 */ /* 0x000fc8000000000d */
[----:B------:R-:W-:-:S04]  /*0650*/  FFMA R13, R0, R16, RZ ;  /* 0x00000010000d7223 */ /* 0x000fc800000000ff */
[----:B------:R-:W-:-:S04]  /*0660*/  FFMA R14, R15, R13, R0 ;  /* 0x0000000d0f0e7223 */ /* 0x000fc80000000000 */
[----:B------:R-:W-:-:S04]  /*0670*/  FFMA R13, R16, R14, R13 ;  /* 0x0000000e100d7223 */ /* 0x000fc8000000000d */
[----:B------:R-:W-:-:S04]  /*0680*/  FFMA R14, R15, R13, R0 ;  /* 0x0000000d0f0e7223 */ /* 0x000fc80000000000 */
[----:B------:R-:W-:-:S05]  /*0690*/  FFMA R0, R16, R14, R13 ;  /* 0x0000000e10007223 */ /* 0x000fca000000000d */
[----:B------:R-:W-:-:S04]  /*06a0*/  SHF.R.U32.HI R10, RZ, 0x17, R0 ;  /* 0x00000017ff0a7819 */ /* 0x000fc80000011600 */
[----:B------:R-:W-:-:S05]  /*06b0*/  LOP3.LUT R10, R10, 0xff, RZ, 0xc0, !PT ;  /* 0x000000ff0a0a7812 */ /* 0x000fca00078ec0ff */
[----:B------:R-:W-:-:S04]  /*06c0*/  IMAD.IADD R15, R10, 0x1, R9 ;  /* 0x000000010a0f7824 */ /* 0x000fc800078e0209 */
[----:B------:R-:W-:-:S05]  /*06d0*/  VIADD R10, R15, 0xffffffff ;  /* 0xffffffff0f0a7836 */ /* 0x000fca0000000000 */
[----:B------:R-:W-:-:S13]  /*06e0*/  ISETP.GE.U32.AND P0, PT, R10, 0xfe, PT ;  /* 0x000000fe0a00780c */ /* 0x000fda0003f06070 */
[----:B------:R-:W-:Y:S05]  /*06f0*/  @!P0 BRA `(.L_x_11) ;  /* 0x0000000000808947 */ /* 0x000fea0003800000 */
[----:B------:R-:W-:-:S13]  /*0700*/  ISETP.GT.AND P0, PT, R15, 0xfe, PT ;  /* 0x000000fe0f00780c */ /* 0x000fda0003f04270 */
[----:B------:R-:W-:Y:S05]  /*0710*/  @P0 BRA `(.L_x_12) ;  /* 0x00000000006c0947 */ /* 0x000fea0003800000 */
[----:B------:R-:W-:-:S13]  /*0720*/  ISETP.GE.AND P0, PT, R15, 0x1, PT ;  /* 0x000000010f00780c */ /* 0x000fda0003f06270 */
[----:B------:R-:W-:Y:S05]  /*0730*/  @P0 BRA `(.L_x_13) ;  /* 0x0000000000740947 */ /* 0x000fea0003800000 */
[----:B------:R-:W-:Y:S02]  /*0740*/  ISETP.GE.AND P0, PT, R15, -0x18, PT ;  /* 0xffffffe80f00780c */ /* 0x000fe40003f06270 */
[----:B------:R-:W-:-:S11]  /*0750*/  LOP3.LUT R0, R0, 0x80000000, RZ, 0xc0, !PT ;  /* 0x8000000000007812 */ /* 0x000fd600078ec0ff */
[----:B------:R-:W-:Y:S05]  /*0760*/  @!P0 BRA `(.L_x_13) ;  /* 0x0000000000688947 */ /* 0x000fea0003800000 */
[CCC-:B------:R-:W-:Y:S01]  /*0770*/  FFMA.RZ R9, R16.reuse, R14.reuse, R13.reuse ;  /* 0x0000000e10097223 */ /* 0x1c0fe2000000c00d */
[C---:B------:R-:W-:Y:S02]  /*0780*/  VIADD R12, R15.reuse, 0x20 ;  /* 0x000000200f0c7836 */ /* 0x040fe40000000000 */
[CCC-:B------:R-:W-:Y:S01]  /*0790*/  FFMA.RM R10, R16.reuse, R14.reuse, R13.reuse ;  /* 0x0000000e100a7223 */ /* 0x1c0fe2000000400d */
[----:B------:R-:W-:Y:S02]  /*07a0*/  ISETP.NE.AND P2, PT, R15, RZ, PT ;  /* 0x000000ff0f00720c */ /* 0x000fe40003f45270 */
[----:B------:R-:W-:Y:S01]  /*07b0*/  LOP3.LUT R11, R9, 0x7fffff, RZ, 0xc0, !PT ;  /* 0x007fffff090b7812 */ /* 0x000fe200078ec0ff */
[----:B------:R-:W-:Y:S01]  /*07c0*/  FFMA.RP R9, R16, R14, R13 ;  /* 0x0000000e10097223 */ /* 0x000fe2000000800d */
[----:B------:R-:W-:Y:S02]  /*07d0*/  ISETP.NE.AND P1, PT, R15, RZ, PT ;  /* 0x000000ff0f00720c */ /* 0x000fe40003f25270 */
[----:B------:R-:W-:-:S02]  /*07e0*/  LOP3.LUT R11, R11, 0x800000, RZ, 0xfc, !PT ;  /* 0x008000000b0b7812 */ /* 0x000fc400078efcff */
[----:B------:R-:W-:Y:S02]  /*07f0*/  IADD3 R13, PT, PT, -R15, RZ, RZ ;  /* 0x000000ff0f0d7210 */ /* 0x000fe40007ffe1ff */
[----:B------:R-:W-:Y:S02]  /*0800*/  SHF.L.U32 R12, R11, R12, RZ ;  /* 0x0000000c0b0c7219 */ /* 0x000fe400000006ff */
[----:B------:R-:W-:Y:S02]  /*0810*/  FSETP.NEU.FTZ.AND P0, PT, R9, R10, PT ;  /* 0x0000000a0900720b */ /* 0x000fe40003f1d000 */
[----:B------:R-:W-:Y:S02]  /*0820*/  SEL R10, R13, RZ, P2 ;  /* 0x000000ff0d0a7207 */ /* 0x000fe40001000000 */
[----:B------:R-:W-:Y:S02]  /*0830*/  ISETP.NE.AND P1, PT, R12, RZ, P1 ;  /* 0x000000ff0c00720c */ /* 0x000fe40000f25270 */
[----:B------:R-:W-:-:S02]  /*0840*/  SHF.R.U32.HI R10, RZ, R10, R11 ;  /* 0x0000000aff0a7219 */ /* 0x000fc4000001160b */
[----:B------:R-:W-:Y:S02]  /*0850*/  PLOP3.LUT P0, PT, P0, P1, PT, 0xf8, 0x8f ;  /* 0x00000000008f781c */ /* 0x000fe40000703f70 */
[----:B------:R-:W-:Y:S02]  /*0860*/  SHF.R.U32.HI R12, RZ, 0x1, R10 ;  /* 0x00000001ff0c7819 */ /* 0x000fe4000001160a */
[----:B------:R-:W-:-:S04]  /*0870*/  SEL R9, RZ, 0x1, !P0 ;  /* 0x00000001ff097807 */ /* 0x000fc80004000000 */
[----:B------:R-:W-:-:S04]  /*0880*/  LOP3.LUT R9, R9, 0x1, R12, 0xf8, !PT ;  /* 0x0000000109097812 */ /* 0x000fc800078ef80c */
[----:B------:R-:W-:-:S05]  /*0890*/  LOP3.LUT R9, R9, R10, RZ, 0xc0, !PT ;  /* 0x0000000a09097212 */ /* 0x000fca00078ec0ff */
[----:B------:R-:W-:-:S05]  /*08a0*/  IMAD.IADD R9, R12, 0x1, R9 ;  /* 0x000000010c097824 */ /* 0x000fca00078e0209 */
[----:B------:R-:W-:Y:S01]  /*08b0*/  LOP3.LUT R0, R9, R0, RZ, 0xfc, !PT ;  /* 0x0000000009007212 */ /* 0x000fe200078efcff */
[----:B------:R-:W-:Y:S06]  /*08c0*/  BRA `(.L_x_13) ;  /* 0x0000000000107947 */ /* 0x000fec0003800000 */
.L_x_12:
[----:B------:R-:W-:-:S04]  /*08d0*/  LOP3.LUT R0, R0, 0x80000000, RZ, 0xc0, !PT ;  /* 0x8000000000007812 */ /* 0x000fc800078ec0ff */
[----:B------:R-:W-:Y:S01]  /*08e0*/  LOP3.LUT R0, R0, 0x7f800000, RZ, 0xfc, !PT ;  /* 0x7f80000000007812 */ /* 0x000fe200078efcff */
[----:B------:R-:W-:Y:S06]  /*08f0*/  BRA `(.L_x_13) ;  /* 0x0000000000047947 */ /* 0x000fec0003800000 */
.L_x_11:
[----:B------:R-:W-:-:S07]  /*0900*/  IMAD R0, R9, 0x800000, R0 ;  /* 0x0080000009007824 */ /* 0x000fce00078e0200 */
.L_x_13:
[----:B------:R-:W-:Y:S05]  /*0910*/  BSYNC.RECONVERGENT B2 ;  /* 0x0000000000027941 */ /* 0x000fea0003800200 */
.L_x_10:
[----:B------:R-:W-:Y:S05]  /*0920*/  BRA `(.L_x_14) ;  /* 0x0000000000207947 */ /* 0x000fea0003800000 */
.L_x_9:
[----:B------:R-:W-:-:S04]  /*0930*/  LOP3.LUT R0, R11, 0x80000000, R0, 0x48, !PT ;  /* 0x800000000b007812 */ /* 0x000fc800078e4800 */
[----:B------:R-:W-:Y:S01]  /*0940*/  LOP3.LUT R0, R0, 0x7f800000, RZ, 0xfc, !PT ;  /* 0x7f80000000007812 */ /* 0x000fe200078efcff */
[----:B------:R-:W-:Y:S06]  /*0950*/  BRA `(.L_x_14) ;  /* 0x0000000000147947 */ /* 0x000fec0003800000 */
.L_x_8:
[----:B------:R-:W-:Y:S01]  /*0960*/  LOP3.LUT R0, R11, 0x80000000, R0, 0x48, !PT ;  /* 0x800000000b007812 */ /* 0x000fe200078e4800 */
[----:B------:R-:W-:Y:S06]  /*0970*/  BRA `(.L_x_14) ;  /* 0x00000000000c7947 */ /* 0x000fec0003800000 */
.L_x_7:
[----:B------:R-:W0:Y:S01]  /*0980*/  MUFU.RSQ R0, -QNAN ;  /* 0xffc0000000007908 */ /* 0x000e220000001400 */
[----:B------:R-:W-:Y:S05]  /*0990*/  BRA `(.L_x_14) ;  /* 0x0000000000047947 */ /* 0x000fea0003800000 */
.L_x_6:
[----:B------:R-:W-:-:S07]  /*09a0*/  FADD.FTZ R0, R0, R3 ;  /* 0x0000000300007221 */ /* 0x000fce0000010000 */
.L_x_14:
[----:B------:R-:W-:Y:S05]  /*09b0*/  BSYNC.RECONVERGENT B1 ;  /* 0x0000000000017941 */ /* 0x000fea0003800200 */
.L_x_4:
[----:B------:R-:W-:-:S04]  /*09c0*/  IMAD.MOV.U32 R9, RZ, RZ, 0x0 ;  /* 0x00000000ff097424 */ /* 0x000fc800078e00ff */
[----:B0-----:R-:W-:Y:S05]  /*09d0*/  RET.REL.NODEC R8 `(_Z13RowOperation2PfPiS_S0_) ;  /* 0xfffffff408887950 */ /* 0x001fea0003c3ffff */
.L_x_15:
[----:B------:R-:W-:-:S00]  /*09e0*/  BRA `(.L_x_15) ;  /* 0xfffffffc00fc7947 */ /* 0x000fc0000383ffff */
[----:B------:R-:W-:-:S00]  /*09f0*/  NOP ;  /* 0x0000000000007918 */ /* 0x000fc00000000000 */
        /* <DEDUP_REMOVED lines=8> */
.L_x_17:


//--------------------- .text._Z13RowOperation1PfPiS_S0_ --------------------------
	.section	.text._Z13RowOperation1PfPiS_S0_,"ax",@progbits
	.align	128
        .global         _Z13RowOperation1PfPiS_S0_
        .type           _Z13RowOperation1PfPiS_S0_,@function
        .size           _Z13RowOperation1PfPiS_S0_,(.L_x_19 - _Z13RowOperation1PfPiS_S0_)
        .other          _Z13RowOperation1PfPiS_S0_,@"STO_CUDA_ENTRY STV_DEFAULT"
_Z13RowOperation1PfPiS_S0_:
.text._Z13RowOperation1PfPiS_S0_:
[----:B------:R-:W-:Y:S08]  /*0000*/  LDC R1, c[0x0][0x37c] ;  /* 0x0000df00ff017b82 */ /* 0x000ff00000000800 */
[----:B------:R-:W0:Y:S01]  /*0010*/  LDC.64 R4, c[0x0][0x398] ;  /* 0x0000e600ff047b82 */ /* 0x000e220000000a00 */
[----:B------:R-:W0:Y:S07]  /*0020*/  LDCU.64 UR4, c[0x0][0x358] ;  /* 0x00006b00ff0477ac */ /* 0x000e2e0008000a00 */
[----:B------:R-:W1:Y:S01]  /*0030*/  LDC.64 R6, c[0x0][0x388] ;  /* 0x0000e200ff067b82 */ /* 0x000e620000000a00 */
[----:B------:R-:W2:Y:S01]  /*0040*/  S2R R0, SR_TID.Y ;  /* 0x0000000000007919 */ /* 0x000ea20000002200 */
[----:B------:R-:W2:Y:S01]  /*0050*/  S2R R11, SR_CTAID.Y ;  /* 0x00000000000b7919 */ /* 0x000ea20000002600 */
[----:B------:R-:W2:Y:S05]  /*0060*/  LDCU UR6, c[0x0][0x364] ;  /* 0x00006c80ff0677ac */ /* 0x000eaa0008000800 */
[----:B------:R-:W3:Y:S01]  /*0070*/  LDC.64 R2, c[0x0][0x380] ;  /* 0x0000e000ff027b82 */ /* 0x000ee20000000a00 */
[----:B0-----:R-:W4:Y:S04]  /*0080*/  LDG.E R9, desc[UR4][R4.64] ;  /* 0x0000000404097981 */ /* 0x001f28000c1e1900 */
[----:B-1----:R-:W4:Y:S01]  /*0090*/  LDG.E R8, desc[UR4][R6.64] ;  /* 0x0000000406087981 */ /* 0x002f22000c1e1900 */
[----:B--2---:R-:W-:-:S04]  /*00a0*/  IMAD R0, R11, UR6, R0 ;  /* 0x000000060b007c24 */ /* 0x004fc8000f8e0200 */
[----:B----4-:R-:W-:-:S04]  /*00b0*/  IMAD R9, R9, R8, R0 ;  /* 0x0000000809097224 */ /* 0x010fc800078e0200 */
[----:B---3--:R-:W-:-:S06]  /*00c0*/  IMAD.WIDE R8, R9, 0x4, R2 ;  /* 0x0000000409087825 */ /* 0x008fcc00078e0202 */
[----:B------:R0:W5:Y:S01]  /*00d0*/  LDG.E R8, desc[UR4][R8.64] ;  /* 0x0000000408087981 */ /* 0x000162000c1e1900 */
[----:B------:R-:W-:Y:S06]  /*00e0*/  BAR.SYNC.DEFER_BLOCKING 0x0 ;  /* 0x0000000000007b1d */ /* 0x000fec0000010000 */
[----:B------:R-:W2:Y:S02]  /*00f0*/  LDG.E R11, desc[UR4][R6.64] ;  /* 0x00000004060b7981 */ /* 0x000ea4000c1e1900 */
[----:B--2---:R-:W-:-:S13]  /*0100*/  ISETP.NE.AND P0, PT, R0, R11, PT ;  /* 0x0000000b0000720c */ /* 0x004fda0003f05270 */
[----:B0-----:R-:W-:Y:S05]  /*0110*/  @!P0 EXIT ;  /* 0x000000000000894d */ /* 0x001fea0003800000 */
[----:B------:R-:W2:Y:S01]  /*0120*/  LDG.E R10, desc[UR4][R4.64] ;  /* 0x00000004040a7981 */ /* 0x000ea2000c1e1900 */
[----:B------:R-:W0:Y:S01]  /*0130*/  S2UR UR6, SR_CTAID.X ;  /* 0x00000000000679c3 */ /* 0x000e220000002500 */
[----:B------:R-:W0:Y:S07]  /*0140*/  S2R R14, SR_TID.X ;  /* 0x00000000000e7919 */ /* 0x000e2e0000002100 */
[----:B------:R-:W0:Y:S08]  /*0150*/  LDC R9, c[0x0][0x360] ;  /* 0x0000d800ff097b82 */ /* 0x000e300000000800 */
[----:B------:R-:W1:Y:S01]  /*0160*/  LDC.64 R12, c[0x0][0x390] ;  /* 0x0000e400ff0c7b82 */ /* 0x000e620000000a00 */
[----:B0-----:R-:W-:-:S04]  /*0170*/  IMAD R9, R9, UR6, R14 ;  /* 0x0000000609097c24 */ /* 0x001fc8000f8e020e */
[CC--:B--2---:R-:W-:Y:S02]  /*0180*/  IMAD R11, R9.reuse, R10.reuse, R11 ;  /* 0x0000000a090b7224 */ /* 0x0c4fe400078e020b */
[----:B------:R-:W-:Y:S02]  /*0190*/  IMAD R15, R9, R10, R0 ;  /* 0x0000000a090f7224 */ /* 0x000fe400078e0200 */
[----:B-1----:R-:W-:-:S04]  /*01a0*/  IMAD.WIDE R10, R11, 0x4, R12 ;  /* 0x000000040b0a7825 */ /* 0x002fc800078e020c */
[----:B------:R-:W-:Y:S02]  /*01b0*/  IMAD.WIDE R12, R15, 0x4, R12 ;  /* 0x000000040f0c7825 */ /* 0x000fe400078e020c */
[----:B------:R-:W2:Y:S04]  /*01c0*/  LDG.E R11, desc[UR4][R10.64] ;  /* 0x000000040a0b7981 */ /* 0x000ea8000c1e1900 */
[----:B------:R-:W2:Y:S02]  /*01d0*/  LDG.E R15, desc[UR4][R12.64] ;  /* 0x000000040c0f7981 */ /* 0x000ea4000c1e1900 */
[----:B--2--5:R-:W-:-:S05]  /*01e0*/  FFMA R17, -R8, R11, R15 ;  /* 0x0000000b08117223 */ /* 0x024fca000000010f */
[----:B------:R-:W-:Y:S04]  /*01f0*/  STG.E desc[UR4][R12.64], R17 ;  /* 0x000000110c007986 */ /* 0x000fe8000c101904 */
[----:B------:R-:W2:Y:S04]  /*0200*/  LDG.E R6, desc[UR4][R6.64] ;  /* 0x0000000406067981 */ /* 0x000ea8000c1e1900 */
[----:B------:R-:W2:Y:S02]  /*0210*/  LDG.E R4, desc[UR4][R4.64] ;  /* 0x0000000404047981 */ /* 0x000ea4000c1e1900 */
[----:B--2---:R-:W-:-:S02]  /*0220*/  IMAD R15, R9, R4, R6 ;  /* 0x00000004090f7224 */ /* 0x004fc400078e0206 */
[----:B------:R-:W-:Y:S02]  /*0230*/  IMAD R9, R9, R4, R0 ;  /* 0x0000000409097224 */ /* 0x000fe400078e0200 */
[----:B------:R-:W-:-:S04]  /*0240*/  IMAD.WIDE R14, R15, 0x4, R2 ;  /* 0x000000040f0e7825 */ /* 0x000fc800078e0202 */
[----:B------:R-:W-:Y:S02]  /*0250*/  IMAD.WIDE R2, R9, 0x4, R2 ;  /* 0x0000000409027825 */ /* 0x000fe400078e0202 */
[----:B------:R-:W2:Y:S04]  /*0260*/  LDG.E R15, desc[UR4][R14.64] ;  /* 0x000000040e0f7981 */ /* 0x000ea8000c1e1900 */
[----:B------:R-:W2:Y:S02]  /*0270*/  LDG.E R9, desc[UR4][R2.64] ;  /* 0x0000000402097981 */ /* 0x000ea4000c1e1900 */
[----:B--2---:R-:W-:-:S05]  /*0280*/  FFMA R9, -R8, R15, R9 ;  /* 0x0000000f08097223 */ /* 0x004fca0000000109 */
[----:B------:R-:W-:Y:S01]  /*0290*/  STG.E desc[UR4][R2.64], R9 ;  /* 0x0000000902007986 */ /* 0x000fe2000c101904 */
[----:B------:R-:W-:Y:S05]  /*02a0*/  EXIT ;  /* 0x000000000000794d */ /* 0x000fea0003800000 */
.L_x_16:
        /* <DEDUP_REMOVED lines=13> */
.L_x_19:


//--------------------- .nv.shared.reserved.0     --------------------------
	.section	.nv.shared.reserved.0,"aw",@nobits
	.weak		__nv_reservedSMEM_offset_0_alias
	.size		__nv_reservedSMEM_offset_0_alias, 0, 64
	.other		__nv_reservedSMEM_offset_0_alias,@"STO_CUDA_RESERVED_SHARED STV_DEFAULT"
__nv_reservedSMEM_offset_0_alias:
	.zero		0
	.zero		64


//--------------------- .nv.constant0._Z13RowOperation2PfPiS_S0_ --------------------------
	.section	.nv.constant0._Z13RowOperation2PfPiS_S0_,"a",@progbits
	.sectionflags	@""
	.align	4
.nv.constant0._Z13RowOperation2PfPiS_S0_:
	.zero		928


//--------------------- .nv.constant0._Z13RowOperation1PfPiS_S0_ --------------------------
	.section	.nv.constant0._Z13RowOperation1PfPiS_S0_,"a",@progbits
	.sectionflags	@""
	.align	4
.nv.constant0._Z13RowOperation1PfPiS_S0_:
	.zero		928


//--------------------- SYMBOLS --------------------------

	.type		.nv.reservedSmem.offset0,@object
	.size		.nv.reservedSmem.offset0,0x4
